//
// Generated by NVIDIA NVVM Compiler
//
// Compiler Build ID: CL-36424714
// Cuda compilation tools, release 13.0, V13.0.88
// Based on NVVM 20.0.0
//

.version 9.0
.target sm_100
.address_size 64

	// .globl	_Z8arrayAddPKiS0_Pii

.visible .entry _Z8arrayAddPKiS0_Pii(
	.param .u64 .ptr .align 1 _Z8arrayAddPKiS0_Pii_param_0,
	.param .u64 .ptr .align 1 _Z8arrayAddPKiS0_Pii_param_1,
	.param .u64 .ptr .align 1 _Z8arrayAddPKiS0_Pii_param_2,
	.param .u32 _Z8arrayAddPKiS0_Pii_param_3
)
{
	.reg .pred 	%p<2>;
	.reg .b32 	%r<6>;
	.reg .b64 	%rd<11>;

	ld.param.u64 	%rd1, [_Z8arrayAddPKiS0_Pii_param_0];
	ld.param.u64 	%rd2, [_Z8arrayAddPKiS0_Pii_param_1];
	ld.param.u64 	%rd3, [_Z8arrayAddPKiS0_Pii_param_2];
	ld.param.u32 	%r2, [_Z8arrayAddPKiS0_Pii_param_3];
	mov.u32 	%r1, %tid.x;
	setp.ge.s32 	%p1, %r1, %r2;
	@%p1 bra 	$L__BB0_2;
	cvta.to.global.u64 	%rd4, %rd1;
	cvta.to.global.u64 	%rd5, %rd2;
	cvta.to.global.u64 	%rd6, %rd3;
	mul.wide.u32 	%rd7, %r1, 4;
	add.s64 	%rd8, %rd4, %rd7;
	ld.global.u32 	%r3, [%rd8];
	add.s64 	%rd9, %rd5, %rd7;
	ld.global.u32 	%r4, [%rd9];
	add.s32 	%r5, %r4, %r3;
	add.s64 	%rd10, %rd6, %rd7;
	st.global.u32 	[%rd10], %r5;
$L__BB0_2:
	ret;

}


// ===== COMPILED SASS (sm_100) =====

	.target	sm_100

	.elftype	@"ET_EXEC"


//--------------------- .note.nv.tkinfo           --------------------------
	.section	.note.nv.tkinfo,"",@"SHT_NOTE"
	.sectionflags	@"SHF_NOTE_NV_TKINFO"
	.tkinfo
        /*0018*/ 	.word	0x00000002
        /*0030*/ 	.string	""
        /*0030*/ 	.string	"ptxas"
        /*0030*/ 	.string	"Cuda compilation tools, release 13.0, V13.0.88"
        /*0030*/ 	.string	"Build cuda_13.0.r13.0/compiler.36424714_0"
        /*0030*/ 	.string	"-arch sm_100 -m 64 "



//--------------------- .note.nv.cuinfo           --------------------------
	.section	.note.nv.cuinfo,"",@"SHT_NOTE"
	.sectionflags	@"SHF_NOTE_NV_CUINFO"
        /*0018*/ 	.short	0x0002
        /*001a*/ 	.short	0x0064
        /*001c*/ 	.short	0x0082
	.zero		2


//--------------------- .nv.info                  --------------------------
	.section	.nv.info,"",@"SHT_CUDA_INFO"
	.align	4


	//----- nvinfo : EIATTR_REGCOUNT
	.align		4
        /*0000*/ 	.byte	0x04, 0x2f
        /*0002*/ 	.short	(.L_1 - .L_0)
	.align		4
.L_0:
        /*0004*/ 	.word	index@(_Z8arrayAddPKiS0_Pii)
        /*0008*/ 	.word	0x0000000c


	//----- nvinfo : EIATTR_FRAME_SIZE
	.align		4
.L_1:
        /*000c*/ 	.byte	0x04, 0x11
        /*000e*/ 	.short	(.L_3 - .L_2)
	.align		4
.L_2:
        /*0010*/ 	.word	index@(_Z8arrayAddPKiS0_Pii)
        /*0014*/ 	.word	0x00000000


	//----- nvinfo : EIATTR_MIN_STACK_SIZE
	.align		4
.L_3:
        /*0018*/ 	.byte	0x04, 0x12
        /*001a*/ 	.short	(.L_5 - .L_4)
	.align		4
.L_4:
        /*001c*/ 	.word	index@(_Z8arrayAddPKiS0_Pii)
        /*0020*/ 	.word	0x00000000
.L_5:


//--------------------- .nv.compat                --------------------------
	.section	.nv.compat,"",@"SHT_CUDA_COMPAT_INFO"
	.align	4
        /*0000*/ 	.byte	0x02, 0x09, 0x00, 0x00, 0x02, 0x02, 0x01, 0x00, 0x02, 0x05, 0x05, 0x00, 0x03, 0x07, 0x01, 0x01
        /*0010*/ 	.byte	0x02, 0x03, 0x00, 0x00, 0x02, 0x06, 0x01, 0x00, 0x04, 0x0b, 0x08, 0x00, 0x09, 0x00, 0x00, 0x00
        /*0020*/ 	.byte	0x00, 0x00, 0x00, 0x00


//--------------------- .nv.info._Z8arrayAddPKiS0_Pii --------------------------
	.section	.nv.info._Z8arrayAddPKiS0_Pii,"",@"SHT_CUDA_INFO"
	.sectionflags	@""
	.align	4


	//----- nvinfo : EIATTR_CUDA_API_VERSION
	.align		4
        /*0000*/ 	.byte	0x04, 0x37
        /*0002*/ 	.short	(.L_7 - .L_6)
.L_6:
        /*0004*/ 	.word	0x00000082


	//----- nvinfo : EIATTR_KPARAM_INFO
	.align		4
.L_7:
        /*0008*/ 	.byte	0x04, 0x17
        /*000a*/ 	.short	(.L_9 - .L_8)
.L_8:
        /*000c*/ 	.word	0x00000000
        /*0010*/ 	.short	0x0003
        /*0012*/ 	.short	0x0018
        /*0014*/ 	.byte	0x00, 0xf0, 0x11, 0x00


	//----- nvinfo : EIATTR_KPARAM_INFO
	.align		4
.L_9:
        /*0018*/ 	.byte	0x04, 0x17
        /*001a*/ 	.short	(.L_11 - .L_10)
.L_10:
        /*001c*/ 	.word	0x00000000
        /*0020*/ 	.short	0x0002
        /*0022*/ 	.short	0x0010
        /*0024*/ 	.byte	0x00, 0xf5, 0x21, 0x00


	//----- nvinfo : EIATTR_KPARAM_INFO
	.align		4
.L_11:
        /*0028*/ 	.byte	0x04, 0x17
        /*002a*/ 	.short	(.L_13 - .L_12)
.L_12:
        /*002c*/ 	.word	0x00000000
        /*0030*/ 	.short	0x0001
        /*0032*/ 	.short	0x0008
        /*0034*/ 	.byte	0x00, 0xf5, 0x21, 0x00


	//----- nvinfo : EIATTR_KPARAM_INFO
	.align		4
.L_13:
        /*0038*/ 	.byte	0x04, 0x17
        /*003a*/ 	.short	(.L_15 - .L_14)
.L_14:
        /*003c*/ 	.word	0x00000000
        /*0040*/ 	.short	0x0000
        /*0042*/ 	.short	0x0000
        /*0044*/ 	.byte	0x00, 0xf5, 0x21, 0x00


	//----- nvinfo : EIATTR_SPARSE_MMA_MASK
	.align		4
.L_15:
        /*0048*/ 	.byte	0x03, 0x50
        /*004a*/ 	.short	0x0000


	//----- nvinfo : EIATTR_MAXREG_COUNT
	.align		4
        /*004c*/ 	.byte	0x03, 0x1b
        /*004e*/ 	.short	0x00ff


	//----- nvinfo : EIATTR_MERCURY_ISA_VERSION
	.align		4
        /*0050*/ 	.byte	0x03, 0x5f
        /*0052*/ 	.short	0x0101


	//----- nvinfo : EIATTR_VRC_CTA_INIT_COUNT
	.align		4
        /*0054*/ 	.byte	0x02, 0x4a
	.zero		1
	.zero		1


	//----- nvinfo : EIATTR_EXIT_INSTR_OFFSETS
	.align		4
        /*0058*/ 	.byte	0x04, 0x1c
        /*005a*/ 	.short	(.L_17 - .L_16)


	//   ....[0]....
.L_16:
        /*005c*/ 	.word	0x00000040


	//   ....[1]....
        /*0060*/ 	.word	0x00000100


	//----- nvinfo : EIATTR_CBANK_PARAM_SIZE
	.align		4
.L_17:
        /*0064*/ 	.byte	0x03, 0x19
        /*0066*/ 	.short	0x001c


	//----- nvinfo : EIATTR_PARAM_CBANK
	.align		4
        /*0068*/ 	.byte	0x04, 0x0a
        /*006a*/ 	.short	(.L_19 - .L_18)
	.align		4
.L_18:
        /*006c*/ 	.word	index@(.nv.constant0._Z8arrayAddPKiS0_Pii)
        /*0070*/ 	.short	0x0380
        /*0072*/ 	.short	0x001c


	//----- nvinfo : EIATTR_SW_WAR
	.align		4
.L_19:
        /*0074*/ 	.byte	0x04, 0x36
        /*0076*/ 	.short	(.L_21 - .L_20)
.L_20:
        /*0078*/ 	.word	0x00000008
.L_21:


//--------------------- .nv.callgraph             --------------------------
	.section	.nv.callgraph,"",@"SHT_CUDA_CALLGRAPH"
	.align	4
	.sectionentsize	8
	.align		4
        /*0000*/ 	.word	0x00000000
	.align		4
        /*0004*/ 	.word	0xffffffff
	.align		4
        /*0008*/ 	.word	0x00000000
	.align		4
        /*000c*/ 	.word	0xfffffffe
	.align		4
        /*0010*/ 	.word	0x00000000
	.align		4
        /*0014*/ 	.word	0xfffffffd
	.align		4
        /*0018*/ 	.word	0x00000000
	.align		4
        /*001c*/ 	.word	0xfffffffc


//--------------------- .text._Z8arrayAddPKiS0_Pii --------------------------
	.section	.text._Z8arrayAddPKiS0_Pii,"ax",@progbits
	.align	128
        .global         _Z8arrayAddPKiS0_Pii
        .type           _Z8arrayAddPKiS0_Pii,@function
        .size           _Z8arrayAddPKiS0_Pii,(.L_x_1 - _Z8arrayAddPKiS0_Pii)
        .other          _Z8arrayAddPKiS0_Pii,@"STO_CUDA_ENTRY STV_DEFAULT"
_Z8arrayAddPKiS0_Pii:
.text._Z8arrayAddPKiS0_Pii:
[----:B------:R-:W-:Y:S01]  /*0000*/  LDC R1, c[0x0][0x37c] ;  /* 0x0000df00ff017b82 */ /* 0x000fe20000000800 */
[----:B------:R-:W0:Y:S01]  /*0010*/  S2R R9, SR_TID.X ;  /* 0x0000000000097919 */ /* 0x000e220000002100 */
[----:B------:R-:W0:Y:S02]  /*0020*/  LDCU UR4, c[0x0][0x398] ;  /* 0x00007300ff0477ac */ /* 0x000e240008000800 */
[----:B0-----:R-:W-:-:S13]  /*0030*/  ISETP.GE.AND P0, PT, R9, UR4, PT ;  /* 0x0000000409007c0c */ /* 0x001fda000bf06270 */
[----:B------:R-:W-:Y:S05]  /*0040*/  @P0 EXIT ;  /* 0x000000000000094d */ /* 0x000fea0003800000 */
[----:B------:R-:W0:Y:S01]  /*0050*/  LDC.64 R2, c[0x0][0x380] ;  /* 0x0000e000ff027b82 */ /* 0x000e220000000a00 */
[----:B------:R-:W1:Y:S07]  /*0060*/  LDCU.64 UR4, c[0x0][0x358] ;  /* 0x00006b00ff0477ac */ /* 0x000e6e0008000a00 */
[----:B------:R-:W2:Y:S08]  /*0070*/  LDC.64 R4, c[0x0][0x388] ;  /* 0x0000e200ff047b82 */ /* 0x000eb00000000a00 */
[----:B------:R-:W3:Y:S01]  /*0080*/  LDC.64 R6, c[0x0][0x390] ;  /* 0x0000e400ff067b82 */ /* 0x000ee20000000a00 */
[----:B0-----:R-:W-:-:S06]  /*0090*/  IMAD.WIDE.U32 R2, R9, 0x4, R2 ;  /* 0x0000000409027825 */ /* 0x001fcc00078e0002 */
[----:B-1----:R-:W4:Y:S01]  /*00a0*/  LDG.E R2, desc[UR4][R2.64] ;  /* 0x0000000402027981 */ /* 0x002f22000c1e1900 */
[----:B--2---:R-:W-:-:S06]  /*00b0*/  IMAD.WIDE.U32 R4, R9, 0x4, R4 ;  /* 0x0000000409047825 */ /* 0x004fcc00078e0004 */
[----:B------:R-:W4:Y:S01]  /*00c0*/  LDG.E R5, desc[UR4][R4.64] ;  /* 0x0000000404057981 */ /* 0x000f22000c1e1900 */
[----:B---3--:R-:W-:Y:S01]  /*00d0*/  IMAD.WIDE.U32 R6, R9, 0x4, R6 ;  /* 0x0000000409067825 */ /* 0x008fe200078e0006 */
[----:B----4-:R-:W-:-:S05]  /*00e0*/  IADD3 R9, PT, PT, R2, R5, RZ ;  /* 0x0000000502097210 */ /* 0x010fca0007ffe0ff */
[----:B------:R-:W-:Y:S01]  /*00f0*/  STG.E desc[UR4][R6.64], R9 ;  /* 0x0000000906007986 */ /* 0x000fe2000c101904 */
[----:B------:R-:W-:Y:S05]  /*0100*/  EXIT ;  /* 0x000000000000794d */ /* 0x000fea0003800000 */
.L_x_0:
[----:B------:R-:W-:-:S00]  /*0110*/  BRA `(.L_x_0) ;  /* 0xfffffffc00fc7947 */ /* 0x000fc0000383ffff */
[----:B------:R-:W-:-:S00]  /*0120*/  NOP ;  /* 0x0000000000007918 */ /* 0x000fc00000000000 */
        /* <DEDUP_REMOVED lines=13> */
.L_x_1:


//--------------------- .nv.shared.reserved.0     --------------------------
	.section	.nv.shared.reserved.0,"aw",@nobits
	.weak		__nv_reservedSMEM_offset_0_alias
	.size		__nv_reservedSMEM_offset_0_alias, 0, 64
	.other		__nv_reservedSMEM_offset_0_alias,@"STO_CUDA_RESERVED_SHARED STV_DEFAULT"
__nv_reservedSMEM_offset_0_alias:
	.zero		0
	.zero		64


//--------------------- .nv.constant0._Z8arrayAddPKiS0_Pii --------------------------
	.section	.nv.constant0._Z8arrayAddPKiS0_Pii,"a",@progbits
	.sectionflags	@""
	.align	4
.nv.constant0._Z8arrayAddPKiS0_Pii:
	.zero		924


//--------------------- SYMBOLS --------------------------

	.type		.nv.reservedSmem.offset0,@object
	.size		.nv.reservedSmem.offset0,0x4
